//
// Generated by NVIDIA NVVM Compiler
//
// Compiler Build ID: CL-36424714
// Cuda compilation tools, release 13.0, V13.0.88
// Based on NVVM 20.0.0
//

.version 9.0
.target sm_100
.address_size 64

	// .globl	_Z15transposeKernelPfS_ii
// _ZZ15transposeKernelPfS_iiE4tile has been demoted

.visible .entry _Z15transposeKernelPfS_ii(
	.param .u64 .ptr .align 1 _Z15transposeKernelPfS_ii_param_0,
	.param .u64 .ptr .align 1 _Z15transposeKernelPfS_ii_param_1,
	.param .u32 _Z15transposeKernelPfS_ii_param_2,
	.param .u32 _Z15transposeKernelPfS_ii_param_3
)
{
	.reg .pred 	%p<7>;
	.reg .b32 	%r<23>;
	.reg .b32 	%f<3>;
	.reg .b64 	%rd<9>;
	// demoted variable
	.shared .align 4 .b8 _ZZ15transposeKernelPfS_iiE4tile[4224];
	ld.param.u64 	%rd1, [_Z15transposeKernelPfS_ii_param_0];
	ld.param.u64 	%rd2, [_Z15transposeKernelPfS_ii_param_1];
	ld.param.u32 	%r5, [_Z15transposeKernelPfS_ii_param_2];
	ld.param.u32 	%r7, [_Z15transposeKernelPfS_ii_param_3];
	mov.u32 	%r8, %ctaid.x;
	mov.u32 	%r9, %ntid.x;
	mov.u32 	%r1, %tid.x;
	mad.lo.s32 	%r2, %r8, %r9, %r1;
	mov.u32 	%r10, %ctaid.y;
	mov.u32 	%r11, %ntid.y;
	mov.u32 	%r3, %tid.y;
	mad.lo.s32 	%r12, %r10, %r11, %r3;
	setp.ge.s32 	%p1, %r2, %r5;
	setp.ge.s32 	%p2, %r12, %r7;
	or.pred  	%p3, %p1, %p2;
	@%p3 bra 	$L__BB0_2;
	cvta.to.global.u64 	%rd3, %rd1;
	mad.lo.s32 	%r13, %r5, %r12, %r2;
	mul.wide.s32 	%rd4, %r13, 4;
	add.s64 	%rd5, %rd3, %rd4;
	ld.global.f32 	%f1, [%rd5];
	mov.u32 	%r14, _ZZ15transposeKernelPfS_iiE4tile;
	mad.lo.s32 	%r15, %r3, 132, %r14;
	shl.b32 	%r16, %r1, 2;
	add.s32 	%r17, %r15, %r16;
	st.shared.f32 	[%r17], %f1;
$L__BB0_2:
	setp.ge.s32 	%p4, %r12, %r7;
	setp.ge.s32 	%p5, %r2, %r5;
	bar.sync 	0;
	or.pred  	%p6, %p5, %p4;
	@%p6 bra 	$L__BB0_4;
	mov.u32 	%r18, _ZZ15transposeKernelPfS_iiE4tile;
	mad.lo.s32 	%r19, %r1, 132, %r18;
	shl.b32 	%r20, %r3, 2;
	add.s32 	%r21, %r19, %r20;
	ld.shared.f32 	%f2, [%r21];
	mad.lo.s32 	%r22, %r7, %r2, %r12;
	cvta.to.global.u64 	%rd6, %rd2;
	mul.wide.s32 	%rd7, %r22, 4;
	add.s64 	%rd8, %rd6, %rd7;
	st.global.f32 	[%rd8], %f2;
$L__BB0_4:
	ret;

}


// ===== COMPILED SASS (sm_100) =====

	.target	sm_100

	.elftype	@"ET_EXEC"


//--------------------- .note.nv.tkinfo           --------------------------
	.section	.note.nv.tkinfo,"",@"SHT_NOTE"
	.sectionflags	@"SHF_NOTE_NV_TKINFO"
	.tkinfo
        /*0018*/ 	.word	0x00000002
        /*0030*/ 	.string	""
        /*0030*/ 	.string	"ptxas"
        /*0030*/ 	.string	"Cuda compilation tools, release 13.0, V13.0.88"
        /*0030*/ 	.string	"Build cuda_13.0.r13.0/compiler.36424714_0"
        /*0030*/ 	.string	"-arch sm_100 -m 64 "



//--------------------- .note.nv.cuinfo           --------------------------
	.section	.note.nv.cuinfo,"",@"SHT_NOTE"
	.sectionflags	@"SHF_NOTE_NV_CUINFO"
        /*0018*/ 	.short	0x0002
        /*001a*/ 	.short	0x0064
        /*001c*/ 	.short	0x0082
	.zero		2


//--------------------- .nv.info                  --------------------------
	.section	.nv.info,"",@"SHT_CUDA_INFO"
	.align	4


	//----- nvinfo : EIATTR_REGCOUNT
	.align		4
        /*0000*/ 	.byte	0x04, 0x2f
        /*0002*/ 	.short	(.L_1 - .L_0)
	.align		4
.L_0:
        /*0004*/ 	.word	index@(_Z15transposeKernelPfS_ii)
        /*0008*/ 	.word	0x0000000e


	//----- nvinfo : EIATTR_FRAME_SIZE
	.align		4
.L_1:
        /*000c*/ 	.byte	0x04, 0x11
        /*000e*/ 	.short	(.L_3 - .L_2)
	.align		4
.L_2:
        /*0010*/ 	.word	index@(_Z15transposeKernelPfS_ii)
        /*0014*/ 	.word	0x00000000


	//----- nvinfo : EIATTR_MIN_STACK_SIZE
	.align		4
.L_3:
        /*0018*/ 	.byte	0x04, 0x12
        /*001a*/ 	.short	(.L_5 - .L_4)
	.align		4
.L_4:
        /*001c*/ 	.word	index@(_Z15transposeKernelPfS_ii)
        /*0020*/ 	.word	0x00000000
.L_5:


//--------------------- .nv.compat                --------------------------
	.section	.nv.compat,"",@"SHT_CUDA_COMPAT_INFO"
	.align	4
        /*0000*/ 	.byte	0x02, 0x09, 0x00, 0x00, 0x02, 0x02, 0x01, 0x00, 0x02, 0x05, 0x05, 0x00, 0x03, 0x07, 0x01, 0x01
        /*0010*/ 	.byte	0x02, 0x03, 0x00, 0x00, 0x02, 0x06, 0x01, 0x00, 0x04, 0x0b, 0x08, 0x00, 0x09, 0x00, 0x00, 0x00
        /*0020*/ 	.byte	0x00, 0x00, 0x00, 0x00


//--------------------- .nv.info._Z15transposeKernelPfS_ii --------------------------
	.section	.nv.info._Z15transposeKernelPfS_ii,"",@"SHT_CUDA_INFO"
	.sectionflags	@""
	.align	4


	//----- nvinfo : EIATTR_CUDA_API_VERSION
	.align		4
        /*0000*/ 	.byte	0x04, 0x37
        /*0002*/ 	.short	(.L_7 - .L_6)
.L_6:
        /*0004*/ 	.word	0x00000082


	//----- nvinfo : EIATTR_KPARAM_INFO
	.align		4
.L_7:
        /*0008*/ 	.byte	0x04, 0x17
        /*000a*/ 	.short	(.L_9 - .L_8)
.L_8:
        /*000c*/ 	.word	0x00000000
        /*0010*/ 	.short	0x0003
        /*0012*/ 	.short	0x0014
        /*0014*/ 	.byte	0x00, 0xf0, 0x11, 0x00


	//----- nvinfo : EIATTR_KPARAM_INFO
	.align		4
.L_9:
        /*0018*/ 	.byte	0x04, 0x17
        /*001a*/ 	.short	(.L_11 - .L_10)
.L_10:
        /*001c*/ 	.word	0x00000000
        /*0020*/ 	.short	0x0002
        /*0022*/ 	.short	0x0010
        /*0024*/ 	.byte	0x00, 0xf0, 0x11, 0x00


	//----- nvinfo : EIATTR_KPARAM_INFO
	.align		4
.L_11:
        /*0028*/ 	.byte	0x04, 0x17
        /*002a*/ 	.short	(.L_13 - .L_12)
.L_12:
        /*002c*/ 	.word	0x00000000
        /*0030*/ 	.short	0x0001
        /*0032*/ 	.short	0x0008
        /*0034*/ 	.byte	0x00, 0xf5, 0x21, 0x00


	//----- nvinfo : EIATTR_KPARAM_INFO
	.align		4
.L_13:
        /*0038*/ 	.byte	0x04, 0x17
        /*003a*/ 	.short	(.L_15 - .L_14)
.L_14:
        /*003c*/ 	.word	0x00000000
        /*0040*/ 	.short	0x0000
        /*0042*/ 	.short	0x0000
        /*0044*/ 	.byte	0x00, 0xf5, 0x21, 0x00


	//----- nvinfo : EIATTR_SPARSE_MMA_MASK
	.align		4
.L_15:
        /*0048*/ 	.byte	0x03, 0x50
        /*004a*/ 	.short	0x0000


	//----- nvinfo : EIATTR_MAXREG_COUNT
	.align		4
        /*004c*/ 	.byte	0x03, 0x1b
        /*004e*/ 	.short	0x00ff


	//----- nvinfo : EIATTR_NUM_BARRIERS
	.align		4
        /*0050*/ 	.byte	0x02, 0x4c
        /*0052*/ 	.byte	0x01
	.zero		1


	//----- nvinfo : EIATTR_MERCURY_ISA_VERSION
	.align		4
        /*0054*/ 	.byte	0x03, 0x5f
        /*0056*/ 	.short	0x0101


	//----- nvinfo : EIATTR_VRC_CTA_INIT_COUNT
	.align		4
        /*0058*/ 	.byte	0x02, 0x4a
	.zero		1
	.zero		1


	//----- nvinfo : EIATTR_EXIT_INSTR_OFFSETS
	.align		4
        /*005c*/ 	.byte	0x04, 0x1c
        /*005e*/ 	.short	(.L_17 - .L_16)


	//   ....[0]....
.L_16:
        /*0060*/ 	.word	0x000001b0


	//   ....[1]....
        /*0064*/ 	.word	0x00000260


	//----- nvinfo : EIATTR_CRS_STACK_SIZE
	.align		4
.L_17:
        /*0068*/ 	.byte	0x04, 0x1e
        /*006a*/ 	.short	(.L_19 - .L_18)
.L_18:
        /*006c*/ 	.word	0x00000000


	//----- nvinfo : EIATTR_CBANK_PARAM_SIZE
	.align		4
.L_19:
        /*0070*/ 	.byte	0x03, 0x19
        /*0072*/ 	.short	0x0018


	//----- nvinfo : EIATTR_PARAM_CBANK
	.align		4
        /*0074*/ 	.byte	0x04, 0x0a
        /*0076*/ 	.short	(.L_21 - .L_20)
	.align		4
.L_20:
        /*0078*/ 	.word	index@(.nv.constant0._Z15transposeKernelPfS_ii)
        /*007c*/ 	.short	0x0380
        /*007e*/ 	.short	0x0018


	//----- nvinfo : EIATTR_SW_WAR
	.align		4
.L_21:
        /*0080*/ 	.byte	0x04, 0x36
        /*0082*/ 	.short	(.L_23 - .L_22)
.L_22:
        /*0084*/ 	.word	0x00000008
.L_23:


//--------------------- .nv.callgraph             --------------------------
	.section	.nv.callgraph,"",@"SHT_CUDA_CALLGRAPH"
	.align	4
	.sectionentsize	8
	.align		4
        /*0000*/ 	.word	0x00000000
	.align		4
        /*0004*/ 	.word	0xffffffff
	.align		4
        /*0008*/ 	.word	0x00000000
	.align		4
        /*000c*/ 	.word	0xfffffffe
	.align		4
        /*0010*/ 	.word	0x00000000
	.align		4
        /*0014*/ 	.word	0xfffffffd
	.align		4
        /*0018*/ 	.word	0x00000000
	.align		4
        /*001c*/ 	.word	0xfffffffc


//--------------------- .text._Z15transposeKernelPfS_ii --------------------------
	.section	.text._Z15transposeKernelPfS_ii,"ax",@progbits
	.align	128
        .global         _Z15transposeKernelPfS_ii
        .type           _Z15transposeKernelPfS_ii,@function
        .size           _Z15transposeKernelPfS_ii,(.L_x_3 - _Z15transposeKernelPfS_ii)
        .other          _Z15transposeKernelPfS_ii,@"STO_CUDA_ENTRY STV_DEFAULT"
_Z15transposeKernelPfS_ii:
.text._Z15transposeKernelPfS_ii:
[----:B------:R-:W-:Y:S01]  /*0000*/  LDC R1, c[0x0][0x37c] ;  /* 0x0000df00ff017b82 */ /* 0x000fe20000000800 */
[----:B------:R-:W0:Y:S07]  /*0010*/  S2R R11, SR_TID.Y ;  /* 0x00000000000b7919 */ /* 0x000e2e0000002200 */
[----:B------:R-:W1:Y:S01]  /*0020*/  LDC R0, c[0x0][0x360] ;  /* 0x0000d800ff007b82 */ /* 0x000e620000000800 */
[----:B------:R-:W2:Y:S01]  /*0030*/  LDCU.64 UR6, c[0x0][0x390] ;  /* 0x00007200ff0677ac */ /* 0x000ea20008000a00 */
[----:B------:R-:W-:Y:S01]  /*0040*/  BSSY.RECONVERGENT B0, `(.L_x_0) ;  /* 0x0000015000007945 */ /* 0x000fe20003800200 */
[----:B------:R-:W1:Y:S05]  /*0050*/  S2R R9, SR_TID.X ;  /* 0x0000000000097919 */ /* 0x000e6a0000002100 */
[----:B------:R-:W0:Y:S08]  /*0060*/  S2UR UR5, SR_CTAID.Y ;  /* 0x00000000000579c3 */ /* 0x000e300000002600 */
[----:B------:R-:W0:Y:S08]  /*0070*/  LDC R5, c[0x0][0x364] ;  /* 0x0000d900ff057b82 */ /* 0x000e300000000800 */
[----:B------:R-:W1:Y:S01]  /*0080*/  S2UR UR4, SR_CTAID.X ;  /* 0x00000000000479c3 */ /* 0x000e620000002500 */
[----:B0-----:R-:W-:-:S05]  /*0090*/  IMAD R5, R5, UR5, R11 ;  /* 0x0000000505057c24 */ /* 0x001fca000f8e020b */
[----:B--2---:R-:W-:Y:S01]  /*00a0*/  ISETP.GE.AND P0, PT, R5, UR7, PT ;  /* 0x0000000705007c0c */ /* 0x004fe2000bf06270 */
[----:B-1----:R-:W-:Y:S01]  /*00b0*/  IMAD R0, R0, UR4, R9 ;  /* 0x0000000400007c24 */ /* 0x002fe2000f8e0209 */
[----:B------:R-:W0:Y:S04]  /*00c0*/  LDCU.64 UR4, c[0x0][0x358] ;  /* 0x00006b00ff0477ac */ /* 0x000e280008000a00 */
[----:B------:R-:W-:-:S13]  /*00d0*/  ISETP.GE.OR P0, PT, R0, UR6, P0 ;  /* 0x0000000600007c0c */ /* 0x000fda0008706670 */
[----:B------:R-:W-:Y:S05]  /*00e0*/  @P0 BRA `(.L_x_1) ;  /* 0x0000000000280947 */ /* 0x000fea0003800000 */
[----:B------:R-:W1:Y:S01]  /*00f0*/  LDC.64 R2, c[0x0][0x380] ;  /* 0x0000e000ff027b82 */ /* 0x000e620000000a00 */
[----:B------:R-:W-:-:S04]  /*0100*/  IMAD R7, R5, UR6, R0 ;  /* 0x0000000605077c24 */ /* 0x000fc8000f8e0200 */
[----:B-1----:R-:W-:-:S06]  /*0110*/  IMAD.WIDE R2, R7, 0x4, R2 ;  /* 0x0000000407027825 */ /* 0x002fcc00078e0202 */
[----:B0-----:R-:W2:Y:S01]  /*0120*/  LDG.E R2, desc[UR4][R2.64] ;  /* 0x0000000402027981 */ /* 0x001ea2000c1e1900 */
[----:B------:R-:W-:Y:S01]  /*0130*/  MOV R4, 0x400 ;  /* 0x0000040000047802 */ /* 0x000fe20000000f00 */
[----:B------:R-:W0:Y:S03]  /*0140*/  S2R R7, SR_CgaCtaId ;  /* 0x0000000000077919 */ /* 0x000e260000008800 */
[----:B0-----:R-:W-:-:S05]  /*0150*/  LEA R4, R7, R4, 0x18 ;  /* 0x0000000407047211 */ /* 0x001fca00078ec0ff */
[----:B------:R-:W-:-:S05]  /*0160*/  IMAD R4, R11, 0x84, R4 ;  /* 0x000000840b047824 */ /* 0x000fca00078e0204 */
[----:B------:R-:W-:-:S05]  /*0170*/  LEA R7, R9, R4, 0x2 ;  /* 0x0000000409077211 */ /* 0x000fca00078e10ff */
[----:B--2---:R1:W-:Y:S02]  /*0180*/  STS [R7], R2 ;  /* 0x0000000207007388 */ /* 0x0043e40000000800 */
.L_x_1:
[----:B0-----:R-:W-:Y:S05]  /*0190*/  BSYNC.RECONVERGENT B0 ;  /* 0x0000000000007941 */ /* 0x001fea0003800200 */
.L_x_0:
[----:B------:R-:W-:Y:S06]  /*01a0*/  BAR.SYNC.DEFER_BLOCKING 0x0 ;  /* 0x0000000000007b1d */ /* 0x000fec0000010000 */
[----:B------:R-:W-:Y:S05]  /*01b0*/  @P0 EXIT ;  /* 0x000000000000094d */ /* 0x000fea0003800000 */
[----:B------:R-:W0:Y:S01]  /*01c0*/  S2R R3, SR_CgaCtaId ;  /* 0x0000000000037919 */ /* 0x000e220000008800 */
[----:B-1----:R-:W-:Y:S01]  /*01d0*/  MOV R2, 0x400 ;  /* 0x0000040000027802 */ /* 0x002fe20000000f00 */
[----:B------:R-:W-:-:S03]  /*01e0*/  IMAD R5, R0, UR7, R5 ;  /* 0x0000000700057c24 */ /* 0x000fc6000f8e0205 */
[----:B0-----:R-:W-:-:S05]  /*01f0*/  LEA R2, R3, R2, 0x18 ;  /* 0x0000000203027211 */ /* 0x001fca00078ec0ff */
[----:B------:R-:W-:-:S05]  /*0200*/  IMAD R2, R9, 0x84, R2 ;  /* 0x0000008409027824 */ /* 0x000fca00078e0202 */
[----:B------:R-:W-:Y:S02]  /*0210*/  LEA R4, R11, R2, 0x2 ;  /* 0x000000020b047211 */ /* 0x000fe400078e10ff */
[----:B------:R-:W0:Y:S03]  /*0220*/  LDC.64 R2, c[0x0][0x388] ;  /* 0x0000e200ff027b82 */ /* 0x000e260000000a00 */
[----:B------:R-:W1:Y:S01]  /*0230*/  LDS R7, [R4] ;  /* 0x0000000004077984 */ /* 0x000e620000000800 */
[----:B0-----:R-:W-:-:S05]  /*0240*/  IMAD.WIDE R2, R5, 0x4, R2 ;  /* 0x0000000405027825 */ /* 0x001fca00078e0202 */
[----:B-1----:R-:W-:Y:S01]  /*0250*/  STG.E desc[UR4][R2.64], R7 ;  /* 0x0000000702007986 */ /* 0x002fe2000c101904 */
[----:B------:R-:W-:Y:S05]  /*0260*/  EXIT ;  /* 0x000000000000794d */ /* 0x000fea0003800000 */
.L_x_2:
[----:B------:R-:W-:-:S00]  /*0270*/  BRA `(.L_x_2) ;  /* 0xfffffffc00fc7947 */ /* 0x000fc0000383ffff */
[----:B------:R-:W-:-:S00]  /*0280*/  NOP ;  /* 0x0000000000007918 */ /* 0x000fc00000000000 */
[----:B------:R-:W-:-:S00]  /*0290*/  NOP ;  /* 0x0000000000007918 */ /* 0x000fc00000000000 */
[----:B------:R-:W-:-:S00]  /*02a0*/  NOP ;  /* 0x0000000000007918 */ /* 0x000fc00000000000 */
[----:B------:R-:W-:-:S00]  /*02b0*/  NOP ;  /* 0x0000000000007918 */ /* 0x000fc00000000000 */
[----:B------:R-:W-:-:S00]  /*02c0*/  NOP ;  /* 0x0000000000007918 */ /* 0x000fc00000000000 */
[----:B------:R-:W-:-:S00]  /*02d0*/  NOP ;  /* 0x0000000000007918 */ /* 0x000fc00000000000 */
[----:B------:R-:W-:-:S00]  /*02e0*/  NOP ;  /* 0x0000000000007918 */ /* 0x000fc00000000000 */
[----:B------:R-:W-:-:S00]  /*02f0*/  NOP ;  /* 0x0000000000007918 */ /* 0x000fc00000000000 */
.L_x_3:


//--------------------- .nv.shared._Z15transposeKernelPfS_ii --------------------------
	.section	.nv.shared._Z15transposeKernelPfS_ii,"aw",@nobits
	.sectionflags	@""
	.align	4
.nv.shared._Z15transposeKernelPfS_ii:
	.zero		5248


//--------------------- .nv.shared.reserved.0     --------------------------
	.section	.nv.shared.reserved.0,"aw",@nobits
	.weak		__nv_reservedSMEM_offset_0_alias
	.size		__nv_reservedSMEM_offset_0_alias, 0, 64
	.other		__nv_reservedSMEM_offset_0_alias,@"STO_CUDA_RESERVED_SHARED STV_DEFAULT"
__nv_reservedSMEM_offset_0_alias:
	.zero		0
	.zero		64


//--------------------- .nv.constant0._Z15transposeKernelPfS_ii --------------------------
	.section	.nv.constant0._Z15transposeKernelPfS_ii,"a",@progbits
	.sectionflags	@""
	.align	4
.nv.constant0._Z15transposeKernelPfS_ii:
	.zero		920


//--------------------- SYMBOLS --------------------------

	.type		.nv.reservedSmem.offset0,@object
	.size		.nv.reservedSmem.offset0,0x4
	.type		.nv.reservedSmem.cap,@object
	.size		.nv.reservedSmem.cap,0x4
